	.headerflags	@"EF_CUDA_TEXMODE_UNIFIED EF_CUDA_64BIT_ADDRESS EF_CUDA_ACCELERATORS EF_CUDA_SM90 EF_CUDA_VIRTUAL_SM(EF_CUDA_SM90)"
	.elftype	@"ET_EXEC"


//--------------------- .nv.info                  --------------------------
	.section	.nv.info,"",@"SHT_CUDA_INFO"
	.align	4


	//----- nvinfo : EIATTR_REGCOUNT
	.align		4
        /*0000*/ 	.byte	0x04, 0x2f
        /*0002*/ 	.short	(.L_1 - .L_0)
	.align		4
.L_0:
        /*0004*/ 	.word	index@(triton_poi_fused_clone_9)
        /*0008*/ 	.word	0x00000013


	//----- nvinfo : EIATTR_MIN_STACK_SIZE
	.align		4
.L_1:
        /*000c*/ 	.byte	0x04, 0x12
        /*000e*/ 	.short	(.L_3 - .L_2)
	.align		4
.L_2:
        /*0010*/ 	.word	index@(triton_poi_fused_clone_9)
        /*0014*/ 	.word	0x00000000


	//----- nvinfo : EIATTR_FRAME_SIZE
	.align		4
.L_3:
        /*0018*/ 	.byte	0x04, 0x11
        /*001a*/ 	.short	(.L_5 - .L_4)
	.align		4
.L_4:
        /*001c*/ 	.word	index@(triton_poi_fused_clone_9)
        /*0020*/ 	.word	0x00000000


	//----- nvinfo : EIATTR_MIN_STACK_SIZE
	.align		4
.L_5:
        /*0024*/ 	.byte	0x04, 0x12
        /*0026*/ 	.short	(.L_7 - .L_6)
	.align		4
.L_6:
        /*0028*/ 	.word	index@(triton_poi_fused_clone_9)
        /*002c*/ 	.word	0x00000000
.L_7:


//--------------------- .nv.info.triton_poi_fused_clone_9 --------------------------
	.section	.nv.info.triton_poi_fused_clone_9,"",@"SHT_CUDA_INFO"
	.sectionflags	@""
	.align	4


	//----- nvinfo : EIATTR_CUDA_API_VERSION
	.align		4
        /*0000*/ 	.byte	0x04, 0x37
        /*0002*/ 	.short	(.L_9 - .L_8)
.L_8:
        /*0004*/ 	.word	0x0000007c


	//----- nvinfo : EIATTR_KPARAM_INFO
	.align		4
.L_9:
        /*0008*/ 	.byte	0x04, 0x17
        /*000a*/ 	.short	(.L_11 - .L_10)
.L_10:
        /*000c*/ 	.word	0x00000000
        /*0010*/ 	.short	0x0003
        /*0012*/ 	.short	0x0018
        /*0014*/ 	.byte	0x00, 0xf4, 0x21, 0x00


	//----- nvinfo : EIATTR_KPARAM_INFO
	.align		4
.L_11:
        /*0018*/ 	.byte	0x04, 0x17
        /*001a*/ 	.short	(.L_13 - .L_12)
.L_12:
        /*001c*/ 	.word	0x00000000
        /*0020*/ 	.short	0x0002
        /*0022*/ 	.short	0x0010
        /*0024*/ 	.byte	0x00, 0xf0, 0x11, 0x00


	//----- nvinfo : EIATTR_KPARAM_INFO
	.align		4
.L_13:
        /*0028*/ 	.byte	0x04, 0x17
        /*002a*/ 	.short	(.L_15 - .L_14)
.L_14:
        /*002c*/ 	.word	0x00000000
        /*0030*/ 	.short	0x0001
        /*0032*/ 	.short	0x0008
        /*0034*/ 	.byte	0x00, 0xf4, 0x21, 0x00


	//----- nvinfo : EIATTR_KPARAM_INFO
	.align		4
.L_15:
        /*0038*/ 	.byte	0x04, 0x17
        /*003a*/ 	.short	(.L_17 - .L_16)
.L_16:
        /*003c*/ 	.word	0x00000000
        /*0040*/ 	.short	0x0000
        /*0042*/ 	.short	0x0000
        /*0044*/ 	.byte	0x00, 0xf4, 0x21, 0x00


	//----- nvinfo : EIATTR_SPARSE_MMA_MASK
	.align		4
.L_17:
        /*0048*/ 	.byte	0x03, 0x50
        /*004a*/ 	.short	0x0000


	//----- nvinfo : EIATTR_MAXREG_COUNT
	.align		4
        /*004c*/ 	.byte	0x03, 0x1b
        /*004e*/ 	.short	0x00ff


	//----- nvinfo : EIATTR_EXIT_INSTR_OFFSETS
	.align		4
        /*0050*/ 	.byte	0x04, 0x1c
        /*0052*/ 	.short	(.L_19 - .L_18)


	//   ....[0]....
.L_18:
        /*0054*/ 	.word	0x000002e0


	//   ....[1]....
        /*0058*/ 	.word	0x00000300


	//----- nvinfo : EIATTR_REQNTID
	.align		4
.L_19:
        /*005c*/ 	.byte	0x04, 0x10
        /*005e*/ 	.short	(.L_21 - .L_20)
.L_20:
        /*0060*/ 	.word	0x00000080
        /*0064*/ 	.word	0x00000001
        /*0068*/ 	.word	0x00000001


	//----- nvinfo : EIATTR_CBANK_PARAM_SIZE
	.align		4
.L_21:
        /*006c*/ 	.byte	0x03, 0x19
        /*006e*/ 	.short	0x0020


	//----- nvinfo : EIATTR_PARAM_CBANK
	.align		4
        /*0070*/ 	.byte	0x04, 0x0a
        /*0072*/ 	.short	(.L_23 - .L_22)
	.align		4
.L_22:
        /*0074*/ 	.word	index@(.nv.constant0.triton_poi_fused_clone_9)
        /*0078*/ 	.short	0x0210
        /*007a*/ 	.short	0x0020


	//----- nvinfo : EIATTR_SW_WAR
	.align		4
.L_23:
        /*007c*/ 	.byte	0x04, 0x36
        /*007e*/ 	.short	(.L_25 - .L_24)
.L_24:
        /*0080*/ 	.word	0x00000008
.L_25:


//--------------------- .nv.callgraph             --------------------------
	.section	.nv.callgraph,"",@"SHT_CUDA_CALLGRAPH"
	.align	4
	.sectionentsize	8
	.align		4
        /*0000*/ 	.word	0x00000000
	.align		4
        /*0004*/ 	.word	0xffffffff
	.align		4
        /*0008*/ 	.word	0x00000000
	.align		4
        /*000c*/ 	.word	0xfffffffe
	.align		4
        /*0010*/ 	.word	0x00000000
	.align		4
        /*0014*/ 	.word	0xfffffffd
	.align		4
        /*0018*/ 	.word	0x00000000
	.align		4
        /*001c*/ 	.word	0xfffffffc


//--------------------- .text.triton_poi_fused_clone_9 --------------------------
	.section	.text.triton_poi_fused_clone_9,"ax",@progbits
	.align	128
        .global         triton_poi_fused_clone_9
        .type           triton_poi_fused_clone_9,@function
        .size           triton_poi_fused_clone_9,(.L_x_1 - triton_poi_fused_clone_9)
        .other          triton_poi_fused_clone_9,@"STO_CUDA_ENTRY STV_DEFAULT"
triton_poi_fused_clone_9:
.text.triton_poi_fused_clone_9:
[----:B------:R-:W0:Y:S02]  /*0000*/  LDC R1, c[0x0][0x28] ;  /* 0x00000a00ff017b82 */ /* 0x000e240000000800 */
[----:B------:R-:W1:Y:S01]  /*0010*/  S2R R0, SR_TID.X ;  /* 0x0000000000007919 */ /* 0x000e620000002100 */
[----:B------:R-:W2:Y:S01]  /*0020*/  LDC.64 R2, c[0x0][0x210] ;  /* 0x00008400ff027b82 */ /* 0x000ea20000000a00 */
[----:B------:R-:W-:Y:S01]  /*0030*/  ULDC UR4, c[0x0][0x220] ;  /* 0x0000880000047ab9 */ /* 0x000fe20000000800 */
[----:B------:R-:W-:Y:S01]  /*0040*/  CS2R R12, SRZ ;  /* 0x00000000000c7805 */ /* 0x000fe2000001ff00 */
[----:B------:R-:W3:Y:S01]  /*0050*/  S2R R7, SR_CTAID.X ;  /* 0x0000000000077919 */ /* 0x000ee20000002500 */
[----:B-1----:R-:W-:Y:S02]  /*0060*/  SHF.L.U32 R0, R0, 0x1, RZ ;  /* 0x0000000100007819 */ /* 0x002fe400000006ff */
[----:B---3--:R-:W-:Y:S02]  /*0070*/  SHF.R.S32.HI R5, RZ, 0x17, R7 ;  /* 0x00000017ff057819 */ /* 0x008fe40000011407 */
[----:B------:R-:W-:Y:S02]  /*0080*/  LOP3.LUT R0, R0, 0xfe, RZ, 0xc0, !PT ;  /* 0x000000fe00007812 */ /* 0x000fe400078ec0ff */
[----:B------:R-:W-:-:S02]  /*0090*/  SGXT R5, R5, 0x1 ;  /* 0x000000010505781a */ /* 0x000fc40000000200 */
[----:B------:R-:W-:-:S04]  /*00a0*/  LEA R0, R7, R0, 0x8 ;  /* 0x0000000007007211 */ /* 0x000fc800078e40ff */
[----:B------:R-:W-:Y:S02]  /*00b0*/  LEA.HI R5, R5, R0, RZ, 0x7 ;  /* 0x0000000005057211 */ /* 0x000fe400078f38ff */
[----:B------:R-:W-:Y:S01]  /*00c0*/  ISETP.GE.AND P0, PT, R0, UR4, PT ;  /* 0x0000000400007c0c */ /* 0x000fe2000bf06270 */
[----:B------:R-:W-:Y:S01]  /*00d0*/  HFMA2.MMA R14, -RZ, RZ, 0, 0 ;  /* 0x00000000ff0e7435 */ /* 0x000fe200000001ff */
[----:B------:R-:W-:Y:S01]  /*00e0*/  SHF.R.U32.HI R5, RZ, 0x7, R5 ;  /* 0x00000007ff057819 */ /* 0x000fe20000011605 */
[----:B------:R-:W-:-:S04]  /*00f0*/  ULDC.64 UR4, c[0x0][0x208] ;  /* 0x0000820000047ab9 */ /* 0x000fc80000000a00 */
[----:B------:R-:W-:-:S04]  /*0100*/  IMAD R9, R5, 0x180, R0 ;  /* 0x0000018005097824 */ /* 0x000fc800078e0200 */
[--C-:B--2---:R-:W-:Y:S01]  /*0110*/  IMAD.WIDE R4, R9, 0x2, R2.reuse ;  /* 0x0000000209047825 */ /* 0x104fe200078e0202 */
[----:B------:R-:W-:Y:S02]  /*0120*/  IADD3 R7, R9, 0x80, RZ ;  /* 0x0000008009077810 */ /* 0x000fe40007ffe0ff */
[----:B------:R-:W-:Y:S02]  /*0130*/  IADD3 R11, R9, 0x100, RZ ;  /* 0x00000100090b7810 */ /* 0x000fe40007ffe0ff */
[----:B------:R-:W-:Y:S01]  /*0140*/  IADD3 R15, R9, 0x180, RZ ;  /* 0x00000180090f7810 */ /* 0x000fe20007ffe0ff */
[--C-:B------:R-:W-:Y:S01]  /*0150*/  IMAD.WIDE R6, R7, 0x2, R2.reuse ;  /* 0x0000000207067825 */ /* 0x100fe200078e0202 */
[----:B------:R-:W2:Y:S03]  /*0160*/  @!P0 LDG.E R12, desc[UR4][R4.64] ;  /* 0x00000004040c8981 */ /* 0x000ea6000c1e1900 */
[--C-:B------:R-:W-:Y:S01]  /*0170*/  IMAD.WIDE R8, R11, 0x2, R2.reuse ;  /* 0x000000020b087825 */ /* 0x100fe200078e0202 */
[----:B------:R-:W3:Y:S03]  /*0180*/  @!P0 LDG.E R13, desc[UR4][R6.64] ;  /* 0x00000004060d8981 */ /* 0x000ee6000c1e1900 */
[----:B------:R-:W-:Y:S01]  /*0190*/  IMAD.WIDE R10, R15, 0x2, R2 ;  /* 0x000000020f0a7825 */ /* 0x000fe200078e0202 */
[----:B------:R-:W4:Y:S01]  /*01a0*/  @!P0 LDG.E R14, desc[UR4][R8.64] ;  /* 0x00000004080e8981 */ /* 0x000f22000c1e1900 */
[----:B------:R-:W-:Y:S01]  /*01b0*/  MOV R15, RZ ;  /* 0x000000ff000f7202 */ /* 0x000fe20000000f00 */
[----:B------:R-:W1:Y:S05]  /*01c0*/  LDC.64 R2, c[0x0][0x218] ;  /* 0x00008600ff027b82 */ /* 0x000e6a0000000a00 */
[----:B------:R-:W5:Y:S01]  /*01d0*/  @!P0 LDG.E R15, desc[UR4][R10.64] ;  /* 0x000000040a0f8981 */ /* 0x000f62000c1e1900 */
[----:B-1----:R-:W-:-:S04]  /*01e0*/  IMAD.WIDE R2, R0, 0x2, R2 ;  /* 0x0000000200027825 */ /* 0x002fc800078e0202 */
[----:B--2---:R-:W-:Y:S02]  /*01f0*/  HADD2.F32 R16, -RZ, R12.H0_H0 ;  /* 0x2000000cff107230 */ /* 0x004fe40000004100 */
[----:B------:R-:W-:Y:S02]  /*0200*/  HADD2.F32 R12, -RZ, R12.H1_H1 ;  /* 0x3000000cff0c7230 */ /* 0x000fe40000004100 */
[----:B---3--:R-:W-:Y:S02]  /*0210*/  HADD2.F32 R5, -RZ, R13.H0_H0 ;  /* 0x2000000dff057230 */ /* 0x008fe40000004100 */
[----:B------:R-:W-:Y:S02]  /*0220*/  HADD2.F32 R13, -RZ, R13.H1_H1 ;  /* 0x3000000dff0d7230 */ /* 0x000fe40000004100 */
[----:B----4-:R-:W-:Y:S02]  /*0230*/  HADD2.F32 R4, -RZ, R14.H0_H0 ;  /* 0x2000000eff047230 */ /* 0x010fe40000004100 */
[----:B------:R-:W-:Y:S01]  /*0240*/  FADD R5, R16, R5 ;  /* 0x0000000510057221 */ /* 0x000fe20000000000 */
[----:B------:R-:W-:-:S02]  /*0250*/  HADD2.F32 R14, -RZ, R14.H1_H1 ;  /* 0x3000000eff0e7230 */ /* 0x000fc40000004100 */
[----:B------:R-:W-:Y:S01]  /*0260*/  FADD R13, R12, R13 ;  /* 0x0000000d0c0d7221 */ /* 0x000fe20000000000 */
[----:B------:R-:W-:Y:S01]  /*0270*/  FADD R5, R4, R5 ;  /* 0x0000000504057221 */ /* 0x000fe20000000000 */
[----:B-----5:R-:W-:Y:S02]  /*0280*/  HADD2.F32 R4, -RZ, R15.H0_H0 ;  /* 0x2000000fff047230 */ /* 0x020fe40000004100 */
[----:B------:R-:W-:Y:S01]  /*0290*/  FADD R14, R14, R13 ;  /* 0x0000000d0e0e7221 */ /* 0x000fe20000000000 */
[----:B------:R-:W-:Y:S02]  /*02a0*/  HADD2.F32 R15, -RZ, R15.H1_H1 ;  /* 0x3000000fff0f7230 */ /* 0x000fe40000004100 */
[----:B------:R-:W-:-:S03]  /*02b0*/  FADD R4, R4, R5 ;  /* 0x0000000504047221 */ /* 0x000fc60000000000 */
[----:B------:R-:W-:-:S05]  /*02c0*/  FADD R15, R15, R14 ;  /* 0x0000000e0f0f7221 */ /* 0x000fca0000000000 */
[----:B------:R-:W-:Y:S01]  /*02d0*/  F2FP.F16.F32.PACK_AB R15, R15, R4 ;  /* 0x000000040f0f723e */ /* 0x000fe200000000ff */
[----:B------:R-:W-:Y:S06]  /*02e0*/  @P0 EXIT ;  /* 0x000000000000094d */ /* 0x000fec0003800000 */
[----:B------:R-:W-:Y:S01]  /*02f0*/  STG.E desc[UR4][R2.64], R15 ;  /* 0x0000000f02007986 */ /* 0x000fe2000c101904 */
[----:B------:R-:W-:Y:S05]  /*0300*/  EXIT ;  /* 0x000000000000794d */ /* 0x000fea0003800000 */
.L_x_0:
[----:B------:R-:W-:-:S00]  /*0310*/  BRA `(.L_x_0) ;  /* 0xfffffffc00fc7947 */ /* 0x000fc0000383ffff */
[----:B------:R-:W-:-:S00]  /*0320*/  NOP ;  /* 0x0000000000007918 */ /* 0x000fc00000000000 */
        /* <DEDUP_REMOVED lines=13> */
.L_x_1:


//--------------------- .nv.constant0.triton_poi_fused_clone_9 --------------------------
	.section	.nv.constant0.triton_poi_fused_clone_9,"a",@progbits
	.sectionflags	@""
	.align	4
.nv.constant0.triton_poi_fused_clone_9:
	.zero		560
